	.headerflags	@"EF_CUDA_TEXMODE_UNIFIED EF_CUDA_64BIT_ADDRESS EF_CUDA_ACCELERATORS EF_CUDA_SM90 EF_CUDA_VIRTUAL_SM(EF_CUDA_SM90)"
	.elftype	@"ET_EXEC"


//--------------------- .nv.info                  --------------------------
	.section	.nv.info,"",@"SHT_CUDA_INFO"
	.align	4


	//----- nvinfo : EIATTR_REGCOUNT
	.align		4
        /*0000*/ 	.byte	0x04, 0x2f
        /*0002*/ 	.short	(.L_1 - .L_0)
	.align		4
.L_0:
        /*0004*/ 	.word	index@(triton_poi_fused_2)
        /*0008*/ 	.word	0x00000020


	//----- nvinfo : EIATTR_MIN_STACK_SIZE
	.align		4
.L_1:
        /*000c*/ 	.byte	0x04, 0x12
        /*000e*/ 	.short	(.L_3 - .L_2)
	.align		4
.L_2:
        /*0010*/ 	.word	index@(triton_poi_fused_2)
        /*0014*/ 	.word	0x00000000


	//----- nvinfo : EIATTR_FRAME_SIZE
	.align		4
.L_3:
        /*0018*/ 	.byte	0x04, 0x11
        /*001a*/ 	.short	(.L_5 - .L_4)
	.align		4
.L_4:
        /*001c*/ 	.word	index@(triton_poi_fused_2)
        /*0020*/ 	.word	0x00000000


	//----- nvinfo : EIATTR_MIN_STACK_SIZE
	.align		4
.L_5:
        /*0024*/ 	.byte	0x04, 0x12
        /*0026*/ 	.short	(.L_7 - .L_6)
	.align		4
.L_6:
        /*0028*/ 	.word	index@(triton_poi_fused_2)
        /*002c*/ 	.word	0x00000000
.L_7:


//--------------------- .nv.info.triton_poi_fused_2 --------------------------
	.section	.nv.info.triton_poi_fused_2,"",@"SHT_CUDA_INFO"
	.sectionflags	@""
	.align	4


	//----- nvinfo : EIATTR_CUDA_API_VERSION
	.align		4
        /*0000*/ 	.byte	0x04, 0x37
        /*0002*/ 	.short	(.L_9 - .L_8)
.L_8:
        /*0004*/ 	.word	0x0000007c


	//----- nvinfo : EIATTR_KPARAM_INFO
	.align		4
.L_9:
        /*0008*/ 	.byte	0x04, 0x17
        /*000a*/ 	.short	(.L_11 - .L_10)
.L_10:
        /*000c*/ 	.word	0x00000000
        /*0010*/ 	.short	0x0003
        /*0012*/ 	.short	0x0014
        /*0014*/ 	.byte	0x00, 0xf0, 0x11, 0x00


	//----- nvinfo : EIATTR_KPARAM_INFO
	.align		4
.L_11:
        /*0018*/ 	.byte	0x04, 0x17
        /*001a*/ 	.short	(.L_13 - .L_12)
.L_12:
        /*001c*/ 	.word	0x00000000
        /*0020*/ 	.short	0x0002
        /*0022*/ 	.short	0x0010
        /*0024*/ 	.byte	0x00, 0xf0, 0x11, 0x00


	//----- nvinfo : EIATTR_KPARAM_INFO
	.align		4
.L_13:
        /*0028*/ 	.byte	0x04, 0x17
        /*002a*/ 	.short	(.L_15 - .L_14)
.L_14:
        /*002c*/ 	.word	0x00000000
        /*0030*/ 	.short	0x0001
        /*0032*/ 	.short	0x0008
        /*0034*/ 	.byte	0x00, 0xf4, 0x21, 0x00


	//----- nvinfo : EIATTR_KPARAM_INFO
	.align		4
.L_15:
        /*0038*/ 	.byte	0x04, 0x17
        /*003a*/ 	.short	(.L_17 - .L_16)
.L_16:
        /*003c*/ 	.word	0x00000000
        /*0040*/ 	.short	0x0000
        /*0042*/ 	.short	0x0000
        /*0044*/ 	.byte	0x00, 0xf4, 0x21, 0x00


	//----- nvinfo : EIATTR_SPARSE_MMA_MASK
	.align		4
.L_17:
        /*0048*/ 	.byte	0x03, 0x50
        /*004a*/ 	.short	0x0000


	//----- nvinfo : EIATTR_MAXREG_COUNT
	.align		4
        /*004c*/ 	.byte	0x03, 0x1b
        /*004e*/ 	.short	0x00ff


	//----- nvinfo : EIATTR_EXIT_INSTR_OFFSETS
	.align		4
        /*0050*/ 	.byte	0x04, 0x1c
        /*0052*/ 	.short	(.L_19 - .L_18)


	//   ....[0]....
.L_18:
        /*0054*/ 	.word	0x000005e0


	//   ....[1]....
        /*0058*/ 	.word	0x00000630


	//----- nvinfo : EIATTR_REQNTID
	.align		4
.L_19:
        /*005c*/ 	.byte	0x04, 0x10
        /*005e*/ 	.short	(.L_21 - .L_20)
.L_20:
        /*0060*/ 	.word	0x00000080
        /*0064*/ 	.word	0x00000001
        /*0068*/ 	.word	0x00000001


	//----- nvinfo : EIATTR_CBANK_PARAM_SIZE
	.align		4
.L_21:
        /*006c*/ 	.byte	0x03, 0x19
        /*006e*/ 	.short	0x0018


	//----- nvinfo : EIATTR_PARAM_CBANK
	.align		4
        /*0070*/ 	.byte	0x04, 0x0a
        /*0072*/ 	.short	(.L_23 - .L_22)
	.align		4
.L_22:
        /*0074*/ 	.word	index@(.nv.constant0.triton_poi_fused_2)
        /*0078*/ 	.short	0x0210
        /*007a*/ 	.short	0x0018


	//----- nvinfo : EIATTR_SW_WAR
	.align		4
.L_23:
        /*007c*/ 	.byte	0x04, 0x36
        /*007e*/ 	.short	(.L_25 - .L_24)
.L_24:
        /*0080*/ 	.word	0x00000008
.L_25:


//--------------------- .nv.callgraph             --------------------------
	.section	.nv.callgraph,"",@"SHT_CUDA_CALLGRAPH"
	.align	4
	.sectionentsize	8
	.align		4
        /*0000*/ 	.word	0x00000000
	.align		4
        /*0004*/ 	.word	0xffffffff
	.align		4
        /*0008*/ 	.word	0x00000000
	.align		4
        /*000c*/ 	.word	0xfffffffe
	.align		4
        /*0010*/ 	.word	0x00000000
	.align		4
        /*0014*/ 	.word	0xfffffffd
	.align		4
        /*0018*/ 	.word	0x00000000
	.align		4
        /*001c*/ 	.word	0xfffffffc


//--------------------- .text.triton_poi_fused_2  --------------------------
	.section	.text.triton_poi_fused_2,"ax",@progbits
	.sectionflags	@"SHF_BARRIERS=1"
	.align	128
        .global         triton_poi_fused_2
        .type           triton_poi_fused_2,@function
        .size           triton_poi_fused_2,(.L_x_1 - triton_poi_fused_2)
        .other          triton_poi_fused_2,@"STO_CUDA_ENTRY STV_DEFAULT"
triton_poi_fused_2:
.text.triton_poi_fused_2:
[----:B------:R-:W0:Y:S01]  /*0000*/  LDC R1, c[0x0][0x28] ;  /* 0x00000a00ff017b82 */ /* 0x000e220000000800 */
[----:B------:R-:W1:Y:S07]  /*0010*/  S2R R0, SR_TID.X ;  /* 0x0000000000007919 */ /* 0x000e6e0000002100 */
[----:B------:R-:W2:Y:S01]  /*0020*/  LDC.64 R18, c[0x0][0x210] ;  /* 0x00008400ff127b82 */ /* 0x000ea20000000a00 */
[----:B------:R-:W3:Y:S01]  /*0030*/  S2R R17, SR_CTAID.X ;  /* 0x0000000000117919 */ /* 0x000ee20000002500 */
[----:B------:R-:W4:Y:S01]  /*0040*/  S2R R16, SR_CTAID.Y ;  /* 0x0000000000107919 */ /* 0x000f220000002600 */
[----:B------:R-:W-:Y:S01]  /*0050*/  IMAD.MOV.U32 R28, RZ, RZ, RZ ;  /* 0x000000ffff1c7224 */ /* 0x000fe200078e00ff */
[----:B------:R-:W-:Y:S01]  /*0060*/  ULDC.64 UR6, c[0x0][0x208] ;  /* 0x0000820000067ab9 */ /* 0x000fe20000000a00 */
[----:B-1----:R-:W-:Y:S01]  /*0070*/  SHF.R.U32.HI R21, RZ, 0x3, R0 ;  /* 0x00000003ff157819 */ /* 0x002fe20000011600 */
[----:B---3--:R-:W-:-:S03]  /*0080*/  IMAD.SHL.U32 R17, R17, 0x8, RZ ;  /* 0x0000000811117824 */ /* 0x008fc600078e00ff */
[----:B------:R-:W-:Y:S01]  /*0090*/  SGXT.U32 R21, R21, 0x4 ;  /* 0x000000041515781a */ /* 0x000fe20000000000 */
[----:B----4-:R-:W-:Y:S01]  /*00a0*/  IMAD.SHL.U32 R16, R16, 0x80, RZ ;  /* 0x0000008010107824 */ /* 0x010fe200078e00ff */
[----:B------:R-:W-:-:S04]  /*00b0*/  LOP3.LUT R10, R17, 0x7, R0, 0xf8, !PT ;  /* 0x00000007110a7812 */ /* 0x000fc800078ef800 */
[----:B------:R-:W-:Y:S02]  /*00c0*/  LOP3.LUT R2, R16, R21, RZ, 0xfc, !PT ;  /* 0x0000001510027212 */ /* 0x000fe400078efcff */
[----:B------:R-:W-:Y:S02]  /*00d0*/  LOP3.LUT R3, R16, 0x10, R21, 0xfe, !PT ;  /* 0x0000001010037812 */ /* 0x000fe400078efe15 */
[----:B------:R-:W-:Y:S01]  /*00e0*/  LOP3.LUT R4, R16, 0x20, R21, 0xfe, !PT ;  /* 0x0000002010047812 */ /* 0x000fe200078efe15 */
[--C-:B------:R-:W-:Y:S01]  /*00f0*/  IMAD R11, R2, 0x7, R10.reuse ;  /* 0x00000007020b7824 */ /* 0x100fe200078e020a */
        /* <DEDUP_REMOVED lines=10> */
[----:B------:R-:W-:Y:S01]  /*01a0*/  ISETP.GE.AND P0, PT, R10, 0x7, PT ;  /* 0x000000070a00780c */ /* 0x000fe20003f06270 */
[----:B------:R-:W-:-:S02]  /*01b0*/  IMAD R29, R8, 0x7, R10 ;  /* 0x00000007081d7824 */ /* 0x000fc400078e020a */
[----:B------:R-:W-:Y:S02]  /*01c0*/  IMAD R20, R9, 0x7, R10 ;  /* 0x0000000709147824 */ /* 0x000fe400078e020a */
[----:B--2---:R-:W-:-:S04]  /*01d0*/  IMAD.WIDE R2, R11, 0x4, R18 ;  /* 0x000000040b027825 */ /* 0x004fc800078e0212 */
[----:B------:R-:W-:-:S04]  /*01e0*/  IMAD.WIDE R4, R13, 0x4, R18 ;  /* 0x000000040d047825 */ /* 0x000fc800078e0212 */
[----:B------:R-:W-:-:S04]  /*01f0*/  IMAD.WIDE R6, R15, 0x4, R18 ;  /* 0x000000040f067825 */ /* 0x000fc800078e0212 */
[----:B------:R-:W-:Y:S01]  /*0200*/  IMAD.WIDE R8, R23, 0x4, R18 ;  /* 0x0000000417087825 */ /* 0x000fe200078e0212 */
[----:B------:R-:W-:-:S03]  /*0210*/  CS2R R22, SRZ ;  /* 0x0000000000167805 */ /* 0x000fc6000001ff00 */
[--C-:B------:R-:W-:Y:S01]  /*0220*/  IMAD.WIDE R10, R25, 0x4, R18.reuse ;  /* 0x00000004190a7825 */ /* 0x100fe200078e0212 */
[----:B------:R-:W-:Y:S02]  /*0230*/  CS2R R24, SRZ ;  /* 0x0000000000187805 */ /* 0x000fe4000001ff00 */
[----:B------:R1:W2:Y:S01]  /*0240*/  @!P0 LDG.E.EL R23, desc[UR6][R2.64] ;  /* 0x0000000602178981 */ /* 0x0002a2000c2e1900 */
[--C-:B------:R-:W-:Y:S01]  /*0250*/  IMAD.WIDE R12, R27, 0x4, R18.reuse ;  /* 0x000000041b0c7825 */ /* 0x100fe200078e0212 */
[----:B------:R-:W-:Y:S02]  /*0260*/  CS2R R26, SRZ ;  /* 0x00000000001a7805 */ /* 0x000fe4000001ff00 */
[----:B------:R-:W3:Y:S01]  /*0270*/  @!P0 LDG.E.EL R24, desc[UR6][R4.64] ;  /* 0x0000000604188981 */ /* 0x000ee2000c2e1900 */
[----:B------:R-:W-:-:S03]  /*0280*/  IMAD.WIDE R14, R29, 0x4, R18 ;  /* 0x000000041d0e7825 */ /* 0x000fc600078e0212 */
[----:B------:R4:W5:Y:S01]  /*0290*/  @!P0 LDG.E.EL R22, desc[UR6][R8.64] ;  /* 0x0000000608168981 */ /* 0x000962000c2e1900 */
[----:B------:R-:W-:-:S03]  /*02a0*/  IMAD.WIDE R18, R20, 0x4, R18 ;  /* 0x0000000414127825 */ /* 0x000fc600078e0212 */
[----:B------:R1:W5:Y:S01]  /*02b0*/  @!P0 LDG.E.EL R25, desc[UR6][R10.64] ;  /* 0x000000060a198981 */ /* 0x000362000c2e1900 */
[----:B------:R-:W-:-:S03]  /*02c0*/  IMAD.MOV.U32 R20, RZ, RZ, RZ ;  /* 0x000000ffff147224 */ /* 0x000fc600078e00ff */
[----:B------:R1:W5:Y:S04]  /*02d0*/  @!P0 LDG.E.EL R26, desc[UR6][R12.64] ;  /* 0x000000060c1a8981 */ /* 0x000368000c2e1900 */
[----:B------:R-:W5:Y:S04]  /*02e0*/  @!P0 LDG.E.EL R20, desc[UR6][R6.64] ;  /* 0x0000000606148981 */ /* 0x000f68000c2e1900 */
[----:B------:R-:W5:Y:S04]  /*02f0*/  @!P0 LDG.E.EL R28, desc[UR6][R14.64] ;  /* 0x000000060e1c8981 */ /* 0x000f68000c2e1900 */
[----:B------:R-:W5:Y:S01]  /*0300*/  @!P0 LDG.E.EL R27, desc[UR6][R18.64] ;  /* 0x00000006121b8981 */ /* 0x000f62000c2e1900 */
[----:B------:R-:W4:Y:S01]  /*0310*/  S2UR UR5, SR_CgaCtaId ;  /* 0x00000000000579c3 */ /* 0x000f220000008800 */
[----:B-1----:R-:W-:Y:S01]  /*0320*/  IMAD.SHL.U32 R2, R0, 0x80, RZ ;  /* 0x0000008000027824 */ /* 0x002fe200078e00ff */
[----:B------:R-:W-:-:S04]  /*0330*/  UMOV UR4, 0x400 ;  /* 0x0000040000047882 */ /* 0x000fc80000000000 */
[----:B------:R-:W-:-:S04]  /*0340*/  LOP3.LUT R2, R2, 0x380, RZ, 0xc0, !PT ;  /* 0x0000038002027812 */ /* 0x000fc800078ec0ff */
[----:B------:R-:W-:Y:S01]  /*0350*/  LOP3.LUT R21, R2, R21, RZ, 0xfc, !PT ;  /* 0x0000001502157212 */ /* 0x000fe200078efcff */
[----:B0---4-:R-:W-:-:S06]  /*0360*/  UPRMT UR4, UR5, 0x654, UR4 ;  /* 0x0000065405047896 */ /* 0x011fcc0008000004 */
[----:B------:R-:W-:-:S05]  /*0370*/  LEA.HI R2, R2, UR4, RZ, 0x1d ;  /* 0x0000000402027c11 */ /* 0x000fca000f8fe8ff */
[----:B------:R-:W-:Y:S01]  /*0380*/  IMAD R21, R21, 0x4, R2 ;  /* 0x0000000415157824 */ /* 0x000fe200078e0202 */
[----:B------:R-:W-:Y:S02]  /*0390*/  SHF.R.U32.HI R2, RZ, 0x1, R0 ;  /* 0x00000001ff027819 */ /* 0x000fe40000011600 */
[----:B------:R-:W-:Y:S02]  /*03a0*/  SHF.L.U32 R3, R0, 0x2, RZ ;  /* 0x0000000200037819 */ /* 0x000fe400000006ff */
[----:B------:R-:W-:Y:S02]  /*03b0*/  LOP3.LUT R2, R2, 0x30, RZ, 0xc0, !PT ;  /* 0x0000003002027812 */ /* 0x000fe400078ec0ff */
[----:B------:R-:W-:-:S03]  /*03c0*/  LOP3.LUT R8, R3, 0x1fc, RZ, 0xc0, !PT ;  /* 0x000001fc03087812 */ /* 0x000fc600078ec0ff */
[----:B------:R-:W-:-:S04]  /*03d0*/  VIADD R5, R2, UR4 ;  /* 0x0000000402057c36 */ /* 0x000fc80008000000 */
[----:B------:R-:W-:Y:S01]  /*03e0*/  IMAD R5, R8, 0x4, R5 ;  /* 0x0000000408057824 */ /* 0x000fe200078e0205 */
[----:B------:R-:W-:Y:S02]  /*03f0*/  LOP3.LUT R16, R16, 0x7c, R3, 0xf8, !PT ;  /* 0x0000007c10107812 */ /* 0x000fe400078ef803 */
[----:B------:R-:W0:Y:S03]  /*0400*/  LDC.64 R2, c[0x0][0x218] ;  /* 0x00008600ff027b82 */ /* 0x000e260000000a00 */
[----:B------:R-:W-:Y:S01]  /*0410*/  IMAD.HI R9, R16, 0x2aaaaaab, RZ ;  /* 0x2aaaaaab10097827 */ /* 0x000fe200078e02ff */
[----:B------:R-:W-:-:S04]  /*0420*/  SHF.R.U32.HI R0, RZ, 0x5, R0 ;  /* 0x00000005ff007819 */ /* 0x000fc80000011600 */
[----:B------:R-:W-:Y:S02]  /*0430*/  SHF.R.U32.HI R10, RZ, 0x1f, R9 ;  /* 0x0000001fff0a7819 */ /* 0x000fe40000011609 */
[----:B------:R-:W-:Y:S02]  /*0440*/  SGXT.U32 R0, R0, 0x2 ;  /* 0x000000020000781a */ /* 0x000fe40000000000 */
[----:B------:R-:W-:Y:S02]  /*0450*/  LEA.HI.SX32 R9, R9, R10, 0x1b ;  /* 0x0000000a09097211 */ /* 0x000fe400078fdaff */
[----:B------:R-:W-:Y:S02]  /*0460*/  LOP3.LUT R0, R17, R0, RZ, 0xfc, !PT ;  /* 0x0000000011007212 */ /* 0x000fe400078efcff */
[----:B------:R-:W-:Y:S01]  /*0470*/  LOP3.LUT R10, R8, 0x200, RZ, 0xfc, !PT ;  /* 0x00000200080a7812 */ /* 0x000fe200078efcff */
[----:B------:R-:W-:Y:S01]  /*0480*/  IMAD R16, R9, -0xc0, R16 ;  /* 0xffffff4009107824 */ /* 0x000fe200078e0210 */
[----:B------:R-:W-:-:S02]  /*0490*/  LOP3.LUT R11, R0, 0x4, RZ, 0xfc, !PT ;  /* 0x00000004000b7812 */ /* 0x000fc400078efcff */
[----:B------:R-:W-:Y:S01]  /*04a0*/  SHF.R.U32.HI R10, RZ, 0x3, R10 ;  /* 0x00000003ff0a7819 */ /* 0x000fe2000001160a */
[----:B------:R-:W-:Y:S01]  /*04b0*/  IMAD R9, R9, 0x540, R16 ;  /* 0x0000054009097824 */ /* 0x000fe200078e0210 */
[----:B------:R-:W-:Y:S02]  /*04c0*/  ISETP.GE.AND P1, PT, R0, 0x7, PT ;  /* 0x000000070000780c */ /* 0x000fe40003f26270 */
[----:B------:R-:W-:Y:S02]  /*04d0*/  ISETP.GE.AND P0, PT, R11, 0x7, PT ;  /* 0x000000070b00780c */ /* 0x000fe40003f06270 */
[----:B------:R-:W-:Y:S01]  /*04e0*/  LOP3.LUT R10, R10, 0x70, RZ, 0xc0, !PT ;  /* 0x000000700a0a7812 */ /* 0x000fe200078ec0ff */
[----:B------:R-:W-:-:S04]  /*04f0*/  IMAD R9, R0, 0xc0, R9 ;  /* 0x000000c000097824 */ /* 0x000fc800078e0209 */
[----:B------:R-:W-:Y:S02]  /*0500*/  VIADD R13, R10, UR4 ;  /* 0x000000040a0d7c36 */ /* 0x000fe40008000000 */
[----:B0-----:R-:W-:-:S03]  /*0510*/  IMAD.WIDE R10, R9, 0x4, R2 ;  /* 0x00000004090a7825 */ /* 0x001fc600078e0202 */
[----:B------:R-:W-:Y:S01]  /*0520*/  LEA R13, R8, R13, 0x2 ;  /* 0x0000000d080d7211 */ /* 0x000fe200078e10ff */
[----:B--2---:R-:W-:Y:S04]  /*0530*/  STS [R21], R23 ;  /* 0x0000001715007388 */ /* 0x004fe80000000800 */
[----:B---3--:R-:W-:Y:S04]  /*0540*/  STS [R21+0x40], R24 ;  /* 0x0000401815007388 */ /* 0x008fe80000000800 */
[----:B-----5:R-:W-:Y:S04]  /*0550*/  STS [R21+0xc0], R22 ;  /* 0x0000c01615007388 */ /* 0x020fe80000000800 */
[----:B------:R-:W-:Y:S04]  /*0560*/  STS [R21+0x100], R25 ;  /* 0x0001001915007388 */ /* 0x000fe80000000800 */
[----:B------:R-:W-:Y:S04]  /*0570*/  STS [R21+0x140], R26 ;  /* 0x0001401a15007388 */ /* 0x000fe80000000800 */
[----:B------:R-:W-:Y:S04]  /*0580*/  STS [R21+0x80], R20 ;  /* 0x0000801415007388 */ /* 0x000fe80000000800 */
[----:B------:R-:W-:Y:S04]  /*0590*/  STS [R21+0x180], R28 ;  /* 0x0001801c15007388 */ /* 0x000fe80000000800 */
[----:B------:R-:W-:Y:S01]  /*05a0*/  STS [R21+0x1c0], R27 ;  /* 0x0001c01b15007388 */ /* 0x000fe20000000800 */
[----:B------:R-:W-:Y:S06]  /*05b0*/  BAR.SYNC.DEFER_BLOCKING 0x0 ;  /* 0x0000000000007b1d */ /* 0x000fec0000010000 */
[----:B------:R-:W0:Y:S04]  /*05c0*/  LDS.128 R4, [R5] ;  /* 0x0000000005047984 */ /* 0x000e280000000c00 */
[----:B0-----:R0:W-:Y:S02]  /*05d0*/  @!P1 STG.E.128 desc[UR6][R10.64], R4 ;  /* 0x000000040a009986 */ /* 0x0011e4000c101d06 */
[----:B0-----:R-:W-:Y:S05]  /*05e0*/  @P0 EXIT ;  /* 0x000000000000094d */ /* 0x001fea0003800000 */
[----:B------:R-:W0:Y:S01]  /*05f0*/  LDS.128 R12, [R13+0x800] ;  /* 0x000800000d0c7984 */ /* 0x000e220000000c00 */
[----:B------:R-:W-:-:S04]  /*0600*/  VIADD R9, R9, 0x300 ;  /* 0x0000030009097836 */ /* 0x000fc80000000000 */
[----:B------:R-:W-:-:S05]  /*0610*/  IMAD.WIDE R2, R9, 0x4, R2 ;  /* 0x0000000409027825 */ /* 0x000fca00078e0202 */
[----:B0-----:R-:W-:Y:S01]  /*0620*/  STG.E.128 desc[UR6][R2.64], R12 ;  /* 0x0000000c02007986 */ /* 0x001fe2000c101d06 */
[----:B------:R-:W-:Y:S05]  /*0630*/  EXIT ;  /* 0x000000000000794d */ /* 0x000fea0003800000 */
.L_x_0:
[----:B------:R-:W-:-:S00]  /*0640*/  BRA `(.L_x_0) ;  /* 0xfffffffc00fc7947 */ /* 0x000fc0000383ffff */
[----:B------:R-:W-:-:S00]  /*0650*/  NOP ;  /* 0x0000000000007918 */ /* 0x000fc00000000000 */
        /* <DEDUP_REMOVED lines=10> */
.L_x_1:


//--------------------- .nv.shared.triton_poi_fused_2 --------------------------
	.section	.nv.shared.triton_poi_fused_2,"aw",@nobits
	.sectionflags	@""
	.align	16
	.zero		1024


//--------------------- .nv.constant0.triton_poi_fused_2 --------------------------
	.section	.nv.constant0.triton_poi_fused_2,"a",@progbits
	.sectionflags	@""
	.align	4
.nv.constant0.triton_poi_fused_2:
	.zero		552
